//
// Generated by NVIDIA NVVM Compiler
//
// Compiler Build ID: CL-36424714
// Cuda compilation tools, release 13.0, V13.0.88
// Based on NVVM 20.0.0
//

.version 9.0
.target sm_100
.address_size 64

	// .globl	_Z9sum_arrayPdS_S_i

.visible .entry _Z9sum_arrayPdS_S_i(
	.param .u64 .ptr .align 1 _Z9sum_arrayPdS_S_i_param_0,
	.param .u64 .ptr .align 1 _Z9sum_arrayPdS_S_i_param_1,
	.param .u64 .ptr .align 1 _Z9sum_arrayPdS_S_i_param_2,
	.param .u32 _Z9sum_arrayPdS_S_i_param_3
)
{
	.reg .pred 	%p<2>;
	.reg .b32 	%r<5>;
	.reg .b64 	%rd<8>;
	.reg .b64 	%fd<22>;

	ld.param.u64 	%rd3, [_Z9sum_arrayPdS_S_i_param_0];
	ld.param.u64 	%rd4, [_Z9sum_arrayPdS_S_i_param_2];
	cvta.to.global.u64 	%rd5, %rd4;
	cvta.to.global.u64 	%rd6, %rd3;
	mov.u32 	%r1, %ctaid.x;
	mov.u32 	%r2, %ntid.x;
	mov.u32 	%r3, %tid.x;
	mad.lo.s32 	%r4, %r1, %r2, %r3;
	setp.gt.s32 	%p1, %r4, 199;
	mul.wide.s32 	%rd7, %r4, 8;
	add.s64 	%rd1, %rd6, %rd7;
	add.s64 	%rd2, %rd5, %rd7;
	@%p1 bra 	$L__BB0_2;
	ld.global.f64 	%fd1, [%rd1];
	ld.global.f64 	%fd2, [%rd2];
	add.f64 	%fd3, %fd1, %fd2;
	st.global.f64 	[%rd2], %fd3;
	ld.global.f64 	%fd4, [%rd1];
	add.f64 	%fd5, %fd4, %fd3;
	st.global.f64 	[%rd2], %fd5;
	ld.global.f64 	%fd6, [%rd1];
	add.f64 	%fd7, %fd6, %fd5;
	st.global.f64 	[%rd2], %fd7;
	ld.global.f64 	%fd8, [%rd1];
	add.f64 	%fd9, %fd8, %fd7;
	st.global.f64 	[%rd2], %fd9;
	ld.global.f64 	%fd10, [%rd1];
	add.f64 	%fd11, %fd10, %fd9;
	st.global.f64 	[%rd2], %fd11;
	ld.global.f64 	%fd12, [%rd1];
	add.f64 	%fd13, %fd12, %fd11;
	st.global.f64 	[%rd2], %fd13;
	ld.global.f64 	%fd14, [%rd1];
	add.f64 	%fd15, %fd14, %fd13;
	st.global.f64 	[%rd2], %fd15;
	ld.global.f64 	%fd16, [%rd1];
	add.f64 	%fd17, %fd16, %fd15;
	st.global.f64 	[%rd2], %fd17;
	ld.global.f64 	%fd18, [%rd1];
	add.f64 	%fd19, %fd18, %fd17;
	st.global.f64 	[%rd2], %fd19;
	ld.global.f64 	%fd20, [%rd1];
	add.f64 	%fd21, %fd20, %fd19;
	st.global.f64 	[%rd2], %fd21;
$L__BB0_2:
	ret;

}


// ===== COMPILED SASS (sm_100) =====

	.target	sm_100

	.elftype	@"ET_EXEC"


//--------------------- .note.nv.tkinfo           --------------------------
	.section	.note.nv.tkinfo,"",@"SHT_NOTE"
	.sectionflags	@"SHF_NOTE_NV_TKINFO"
	.tkinfo
        /*0018*/ 	.word	0x00000002
        /*0030*/ 	.string	""
        /*0030*/ 	.string	"ptxas"
        /*0030*/ 	.string	"Cuda compilation tools, release 13.0, V13.0.88"
        /*0030*/ 	.string	"Build cuda_13.0.r13.0/compiler.36424714_0"
        /*0030*/ 	.string	"-arch sm_100 -m 64 "



//--------------------- .note.nv.cuinfo           --------------------------
	.section	.note.nv.cuinfo,"",@"SHT_NOTE"
	.sectionflags	@"SHF_NOTE_NV_CUINFO"
        /*0018*/ 	.short	0x0002
        /*001a*/ 	.short	0x0064
        /*001c*/ 	.short	0x0082
	.zero		2


//--------------------- .nv.info                  --------------------------
	.section	.nv.info,"",@"SHT_CUDA_INFO"
	.align	4


	//----- nvinfo : EIATTR_REGCOUNT
	.align		4
        /*0000*/ 	.byte	0x04, 0x2f
        /*0002*/ 	.short	(.L_1 - .L_0)
	.align		4
.L_0:
        /*0004*/ 	.word	index@(_Z9sum_arrayPdS_S_i)
        /*0008*/ 	.word	0x00000012


	//----- nvinfo : EIATTR_FRAME_SIZE
	.align		4
.L_1:
        /*000c*/ 	.byte	0x04, 0x11
        /*000e*/ 	.short	(.L_3 - .L_2)
	.align		4
.L_2:
        /*0010*/ 	.word	index@(_Z9sum_arrayPdS_S_i)
        /*0014*/ 	.word	0x00000000


	//----- nvinfo : EIATTR_MIN_STACK_SIZE
	.align		4
.L_3:
        /*0018*/ 	.byte	0x04, 0x12
        /*001a*/ 	.short	(.L_5 - .L_4)
	.align		4
.L_4:
        /*001c*/ 	.word	index@(_Z9sum_arrayPdS_S_i)
        /*0020*/ 	.word	0x00000000
.L_5:


//--------------------- .nv.compat                --------------------------
	.section	.nv.compat,"",@"SHT_CUDA_COMPAT_INFO"
	.align	4
        /*0000*/ 	.byte	0x02, 0x09, 0x00, 0x00, 0x02, 0x02, 0x01, 0x00, 0x02, 0x05, 0x05, 0x00, 0x03, 0x07, 0x01, 0x01
        /*0010*/ 	.byte	0x02, 0x03, 0x00, 0x00, 0x02, 0x06, 0x01, 0x00, 0x04, 0x0b, 0x08, 0x00, 0x01, 0x00, 0x00, 0x00
        /*0020*/ 	.byte	0x00, 0x00, 0x00, 0x00


//--------------------- .nv.info._Z9sum_arrayPdS_S_i --------------------------
	.section	.nv.info._Z9sum_arrayPdS_S_i,"",@"SHT_CUDA_INFO"
	.sectionflags	@""
	.align	4


	//----- nvinfo : EIATTR_CUDA_API_VERSION
	.align		4
        /*0000*/ 	.byte	0x04, 0x37
        /*0002*/ 	.short	(.L_7 - .L_6)
.L_6:
        /*0004*/ 	.word	0x00000082


	//----- nvinfo : EIATTR_KPARAM_INFO
	.align		4
.L_7:
        /*0008*/ 	.byte	0x04, 0x17
        /*000a*/ 	.short	(.L_9 - .L_8)
.L_8:
        /*000c*/ 	.word	0x00000000
        /*0010*/ 	.short	0x0003
        /*0012*/ 	.short	0x0018
        /*0014*/ 	.byte	0x00, 0xf0, 0x11, 0x00


	//----- nvinfo : EIATTR_KPARAM_INFO
	.align		4
.L_9:
        /*0018*/ 	.byte	0x04, 0x17
        /*001a*/ 	.short	(.L_11 - .L_10)
.L_10:
        /*001c*/ 	.word	0x00000000
        /*0020*/ 	.short	0x0002
        /*0022*/ 	.short	0x0010
        /*0024*/ 	.byte	0x00, 0xf5, 0x21, 0x00


	//----- nvinfo : EIATTR_KPARAM_INFO
	.align		4
.L_11:
        /*0028*/ 	.byte	0x04, 0x17
        /*002a*/ 	.short	(.L_13 - .L_12)
.L_12:
        /*002c*/ 	.word	0x00000000
        /*0030*/ 	.short	0x0001
        /*0032*/ 	.short	0x0008
        /*0034*/ 	.byte	0x00, 0xf5, 0x21, 0x00


	//----- nvinfo : EIATTR_KPARAM_INFO
	.align		4
.L_13:
        /*0038*/ 	.byte	0x04, 0x17
        /*003a*/ 	.short	(.L_15 - .L_14)
.L_14:
        /*003c*/ 	.word	0x00000000
        /*0040*/ 	.short	0x0000
        /*0042*/ 	.short	0x0000
        /*0044*/ 	.byte	0x00, 0xf5, 0x21, 0x00


	//----- nvinfo : EIATTR_SPARSE_MMA_MASK
	.align		4
.L_15:
        /*0048*/ 	.byte	0x03, 0x50
        /*004a*/ 	.short	0x0000


	//----- nvinfo : EIATTR_MAXREG_COUNT
	.align		4
        /*004c*/ 	.byte	0x03, 0x1b
        /*004e*/ 	.short	0x00ff


	//----- nvinfo : EIATTR_MERCURY_ISA_VERSION
	.align		4
        /*0050*/ 	.byte	0x03, 0x5f
        /*0052*/ 	.short	0x0101


	//----- nvinfo : EIATTR_VRC_CTA_INIT_COUNT
	.align		4
        /*0054*/ 	.byte	0x02, 0x4a
	.zero		1
	.zero		1


	//----- nvinfo : EIATTR_EXIT_INSTR_OFFSETS
	.align		4
        /*0058*/ 	.byte	0x04, 0x1c
        /*005a*/ 	.short	(.L_17 - .L_16)


	//   ....[0]....
.L_16:
        /*005c*/ 	.word	0x00000080


	//   ....[1]....
        /*0060*/ 	.word	0x000002b0


	//----- nvinfo : EIATTR_CBANK_PARAM_SIZE
	.align		4
.L_17:
        /*0064*/ 	.byte	0x03, 0x19
        /*0066*/ 	.short	0x001c


	//----- nvinfo : EIATTR_PARAM_CBANK
	.align		4
        /*0068*/ 	.byte	0x04, 0x0a
        /*006a*/ 	.short	(.L_19 - .L_18)
	.align		4
.L_18:
        /*006c*/ 	.word	index@(.nv.constant0._Z9sum_arrayPdS_S_i)
        /*0070*/ 	.short	0x0380
        /*0072*/ 	.short	0x001c


	//----- nvinfo : EIATTR_SW_WAR
	.align		4
.L_19:
        /*0074*/ 	.byte	0x04, 0x36
        /*0076*/ 	.short	(.L_21 - .L_20)
.L_20:
        /*0078*/ 	.word	0x00000008
.L_21:


//--------------------- .nv.callgraph             --------------------------
	.section	.nv.callgraph,"",@"SHT_CUDA_CALLGRAPH"
	.align	4
	.sectionentsize	8
	.align		4
        /*0000*/ 	.word	0x00000000
	.align		4
        /*0004*/ 	.word	0xffffffff
	.align		4
        /*0008*/ 	.word	0x00000000
	.align		4
        /*000c*/ 	.word	0xfffffffe
	.align		4
        /*0010*/ 	.word	0x00000000
	.align		4
        /*0014*/ 	.word	0xfffffffd
	.align		4
        /*0018*/ 	.word	0x00000000
	.align		4
        /*001c*/ 	.word	0xfffffffc


//--------------------- .text._Z9sum_arrayPdS_S_i --------------------------
	.section	.text._Z9sum_arrayPdS_S_i,"ax",@progbits
	.align	128
        .global         _Z9sum_arrayPdS_S_i
        .type           _Z9sum_arrayPdS_S_i,@function
        .size           _Z9sum_arrayPdS_S_i,(.L_x_1 - _Z9sum_arrayPdS_S_i)
        .other          _Z9sum_arrayPdS_S_i,@"STO_CUDA_ENTRY STV_DEFAULT"
_Z9sum_arrayPdS_S_i:
.text._Z9sum_arrayPdS_S_i:
[----:B------:R-:W-:Y:S01]  /*0000*/  LDC R1, c[0x0][0x37c] ;  /* 0x0000df00ff017b82 */ /* 0x000fe20000000800 */
[----:B------:R-:W0:Y:S07]  /*0010*/  S2R R0, SR_TID.X ;  /* 0x0000000000007919 */ /* 0x000e2e0000002100 */
[----:B------:R-:W0:Y:S08]  /*0020*/  S2UR UR4, SR_CTAID.X ;  /* 0x00000000000479c3 */ /* 0x000e300000002500 */
[----:B------:R-:W0:Y:S08]  /*0030*/  LDC R7, c[0x0][0x360] ;  /* 0x0000d800ff077b82 */ /* 0x000e300000000800 */
[----:B------:R-:W1:Y:S08]  /*0040*/  LDC.64 R4, c[0x0][0x380] ;  /* 0x0000e000ff047b82 */ /* 0x000e700000000a00 */
[----:B------:R-:W2:Y:S01]  /*0050*/  LDC.64 R2, c[0x0][0x390] ;  /* 0x0000e400ff027b82 */ /* 0x000ea20000000a00 */
[----:B0-----:R-:W-:-:S05]  /*0060*/  IMAD R7, R7, UR4, R0 ;  /* 0x0000000407077c24 */ /* 0x001fca000f8e0200 */
[----:B------:R-:W-:-:S13]  /*0070*/  ISETP.GT.AND P0, PT, R7, 0xc7, PT ;  /* 0x000000c70700780c */ /* 0x000fda0003f04270 */
[----:B-12---:R-:W-:Y:S05]  /*0080*/  @P0 EXIT ;  /* 0x000000000000094d */ /* 0x006fea0003800000 */
[----:B------:R-:W0:Y:S01]  /*0090*/  LDCU.64 UR4, c[0x0][0x358] ;  /* 0x00006b00ff0477ac */ /* 0x000e220008000a00 */
[----:B------:R-:W-:-:S04]  /*00a0*/  IMAD.WIDE R4, R7, 0x8, R4 ;  /* 0x0000000807047825 */ /* 0x000fc800078e0204 */
[----:B------:R-:W-:Y:S02]  /*00b0*/  IMAD.WIDE R2, R7, 0x8, R2 ;  /* 0x0000000807027825 */ /* 0x000fe400078e0202 */
[----:B0-----:R-:W2:Y:S04]  /*00c0*/  LDG.E.64 R6, desc[UR4][R4.64] ;  /* 0x0000000404067981 */ /* 0x001ea8000c1e1b00 */
[----:B------:R-:W2:Y:S02]  /*00d0*/  LDG.E.64 R8, desc[UR4][R2.64] ;  /* 0x0000000402087981 */ /* 0x000ea4000c1e1b00 */
[----:B--2---:R-:W-:-:S07]  /*00e0*/  DADD R6, R6, R8 ;  /* 0x0000000006067229 */ /* 0x004fce0000000008 */
[----:B------:R0:W-:Y:S04]  /*00f0*/  STG.E.64 desc[UR4][R2.64], R6 ;  /* 0x0000000602007986 */ /* 0x0001e8000c101b04 */
[----:B------:R-:W2:Y:S02]  /*0100*/  LDG.E.64 R8, desc[UR4][R4.64] ;  /* 0x0000000404087981 */ /* 0x000ea4000c1e1b00 */
[----:B--2---:R-:W-:-:S07]  /*0110*/  DADD R8, R6, R8 ;  /* 0x0000000006087229 */ /* 0x004fce0000000008 */
[----:B------:R1:W-:Y:S04]  /*0120*/  STG.E.64 desc[UR4][R2.64], R8 ;  /* 0x0000000802007986 */ /* 0x0003e8000c101b04 */
[----:B------:R-:W2:Y:S02]  /*0130*/  LDG.E.64 R10, desc[UR4][R4.64] ;  /* 0x00000004040a7981 */ /* 0x000ea4000c1e1b00 */
[----:B--2---:R-:W-:-:S07]  /*0140*/  DADD R10, R8, R10 ;  /* 0x00000000080a7229 */ /* 0x004fce000000000a */
[----:B------:R2:W-:Y:S04]  /*0150*/  STG.E.64 desc[UR4][R2.64], R10 ;  /* 0x0000000a02007986 */ /* 0x0005e8000c101b04 */
[----:B------:R-:W3:Y:S02]  /*0160*/  LDG.E.64 R12, desc[UR4][R4.64] ;  /* 0x00000004040c7981 */ /* 0x000ee4000c1e1b00 */
[----:B---3--:R-:W-:-:S07]  /*0170*/  DADD R12, R10, R12 ;  /* 0x000000000a0c7229 */ /* 0x008fce000000000c */
[----:B------:R3:W-:Y:S04]  /*0180*/  STG.E.64 desc[UR4][R2.64], R12 ;  /* 0x0000000c02007986 */ /* 0x0007e8000c101b04 */
[----:B------:R-:W4:Y:S02]  /*0190*/  LDG.E.64 R14, desc[UR4][R4.64] ;  /* 0x00000004040e7981 */ /* 0x000f24000c1e1b00 */
[----:B----4-:R-:W-:-:S07]  /*01a0*/  DADD R14, R12, R14 ;  /* 0x000000000c0e7229 */ /* 0x010fce000000000e */
[----:B------:R4:W-:Y:S04]  /*01b0*/  STG.E.64 desc[UR4][R2.64], R14 ;  /* 0x0000000e02007986 */ /* 0x0009e8000c101b04 */
[----:B0-----:R-:W5:Y:S02]  /*01c0*/  LDG.E.64 R6, desc[UR4][R4.64] ;  /* 0x0000000404067981 */ /* 0x001f64000c1e1b00 */
[----:B-----5:R-:W-:-:S07]  /*01d0*/  DADD R6, R14, R6 ;  /* 0x000000000e067229 */ /* 0x020fce0000000006 */
[----:B------:R-:W-:Y:S04]  /*01e0*/  STG.E.64 desc[UR4][R2.64], R6 ;  /* 0x0000000602007986 */ /* 0x000fe8000c101b04 */
[----:B-1----:R-:W5:Y:S02]  /*01f0*/  LDG.E.64 R8, desc[UR4][R4.64] ;  /* 0x0000000404087981 */ /* 0x002f64000c1e1b00 */
[----:B-----5:R-:W-:-:S07]  /*0200*/  DADD R8, R6, R8 ;  /* 0x0000000006087229 */ /* 0x020fce0000000008 */
[----:B------:R-:W-:Y:S04]  /*0210*/  STG.E.64 desc[UR4][R2.64], R8 ;  /* 0x0000000802007986 */ /* 0x000fe8000c101b04 */
[----:B--2---:R-:W2:Y:S02]  /*0220*/  LDG.E.64 R10, desc[UR4][R4.64] ;  /* 0x00000004040a7981 */ /* 0x004ea4000c1e1b00 */
[----:B--2---:R-:W-:-:S07]  /*0230*/  DADD R10, R8, R10 ;  /* 0x00000000080a7229 */ /* 0x004fce000000000a */
[----:B------:R-:W-:Y:S04]  /*0240*/  STG.E.64 desc[UR4][R2.64], R10 ;  /* 0x0000000a02007986 */ /* 0x000fe8000c101b04 */
[----:B---3--:R-:W2:Y:S02]  /*0250*/  LDG.E.64 R12, desc[UR4][R4.64] ;  /* 0x00000004040c7981 */ /* 0x008ea4000c1e1b00 */
[----:B--2---:R-:W-:-:S07]  /*0260*/  DADD R12, R10, R12 ;  /* 0x000000000a0c7229 */ /* 0x004fce000000000c */
[----:B------:R-:W-:Y:S04]  /*0270*/  STG.E.64 desc[UR4][R2.64], R12 ;  /* 0x0000000c02007986 */ /* 0x000fe8000c101b04 */
[----:B----4-:R-:W2:Y:S02]  /*0280*/  LDG.E.64 R14, desc[UR4][R4.64] ;  /* 0x00000004040e7981 */ /* 0x010ea4000c1e1b00 */
[----:B--2---:R-:W-:-:S07]  /*0290*/  DADD R14, R12, R14 ;  /* 0x000000000c0e7229 */ /* 0x004fce000000000e */
[----:B------:R-:W-:Y:S01]  /*02a0*/  STG.E.64 desc[UR4][R2.64], R14 ;  /* 0x0000000e02007986 */ /* 0x000fe2000c101b04 */
[----:B------:R-:W-:Y:S05]  /*02b0*/  EXIT ;  /* 0x000000000000794d */ /* 0x000fea0003800000 */
.L_x_0:
[----:B------:R-:W-:-:S00]  /*02c0*/  BRA `(.L_x_0) ;  /* 0xfffffffc00fc7947 */ /* 0x000fc0000383ffff */
[----:B------:R-:W-:-:S00]  /*02d0*/  NOP ;  /* 0x0000000000007918 */ /* 0x000fc00000000000 */
        /* <DEDUP_REMOVED lines=10> */
.L_x_1:


//--------------------- .nv.shared.reserved.0     --------------------------
	.section	.nv.shared.reserved.0,"aw",@nobits
	.weak		__nv_reservedSMEM_offset_0_alias
	.size		__nv_reservedSMEM_offset_0_alias, 0, 64
	.other		__nv_reservedSMEM_offset_0_alias,@"STO_CUDA_RESERVED_SHARED STV_DEFAULT"
__nv_reservedSMEM_offset_0_alias:
	.zero		0
	.zero		64


//--------------------- .nv.constant0._Z9sum_arrayPdS_S_i --------------------------
	.section	.nv.constant0._Z9sum_arrayPdS_S_i,"a",@progbits
	.sectionflags	@""
	.align	4
.nv.constant0._Z9sum_arrayPdS_S_i:
	.zero		924


//--------------------- SYMBOLS --------------------------

	.type		.nv.reservedSmem.offset0,@object
	.size		.nv.reservedSmem.offset0,0x4
